//
// Generated by NVIDIA NVVM Compiler
//
// Compiler Build ID: CL-36424714
// Cuda compilation tools, release 13.0, V13.0.88
// Based on NVVM 20.0.0
//

.version 9.0
.target sm_100
.address_size 64

	// .globl	_Z17countDigitsKernelPKiPiii
// _ZZ15prefixSumKernelPiE4temp has been demoted

.visible .entry _Z17countDigitsKernelPKiPiii(
	.param .u64 .ptr .align 1 _Z17countDigitsKernelPKiPiii_param_0,
	.param .u64 .ptr .align 1 _Z17countDigitsKernelPKiPiii_param_1,
	.param .u32 _Z17countDigitsKernelPKiPiii_param_2,
	.param .u32 _Z17countDigitsKernelPKiPiii_param_3
)
{
	.reg .pred 	%p<2>;
	.reg .b32 	%r<16>;
	.reg .b64 	%rd<9>;

	ld.param.u64 	%rd1, [_Z17countDigitsKernelPKiPiii_param_0];
	ld.param.u64 	%rd2, [_Z17countDigitsKernelPKiPiii_param_1];
	ld.param.u32 	%r3, [_Z17countDigitsKernelPKiPiii_param_2];
	ld.param.u32 	%r2, [_Z17countDigitsKernelPKiPiii_param_3];
	mov.u32 	%r4, %ctaid.x;
	mov.u32 	%r5, %ntid.x;
	mov.u32 	%r6, %tid.x;
	mad.lo.s32 	%r1, %r4, %r5, %r6;
	setp.ge.s32 	%p1, %r1, %r3;
	@%p1 bra 	$L__BB0_2;
	cvta.to.global.u64 	%rd3, %rd1;
	cvta.to.global.u64 	%rd4, %rd2;
	mul.wide.s32 	%rd5, %r1, 4;
	add.s64 	%rd6, %rd3, %rd5;
	ld.global.u32 	%r7, [%rd6];
	div.s32 	%r8, %r7, %r2;
	mul.hi.s32 	%r9, %r8, 1717986919;
	shr.u32 	%r10, %r9, 31;
	shr.s32 	%r11, %r9, 2;
	add.s32 	%r12, %r11, %r10;
	mul.lo.s32 	%r13, %r12, 10;
	sub.s32 	%r14, %r8, %r13;
	mul.wide.s32 	%rd7, %r14, 4;
	add.s64 	%rd8, %rd4, %rd7;
	atom.global.add.u32 	%r15, [%rd8], 1;
$L__BB0_2:
	ret;

}
	// .globl	_Z15prefixSumKernelPi
.visible .entry _Z15prefixSumKernelPi(
	.param .u64 .ptr .align 1 _Z15prefixSumKernelPi_param_0
)
{
	.reg .pred 	%p<5>;
	.reg .b32 	%r<31>;
	.reg .b64 	%rd<5>;
	// demoted variable
	.shared .align 4 .b8 _ZZ15prefixSumKernelPiE4temp[40];
	ld.param.u64 	%rd2, [_Z15prefixSumKernelPi_param_0];
	cvta.to.global.u64 	%rd3, %rd2;
	mov.u32 	%r1, %tid.x;
	mul.wide.u32 	%rd4, %r1, 4;
	add.s64 	%rd1, %rd3, %rd4;
	ld.global.u32 	%r12, [%rd1];
	shl.b32 	%r13, %r1, 2;
	mov.u32 	%r14, _ZZ15prefixSumKernelPiE4temp;
	add.s32 	%r2, %r14, %r13;
	st.shared.u32 	[%r2], %r12;
	bar.sync 	0;
	setp.eq.s32 	%p1, %r1, 0;
	mov.b32 	%r27, 0;
	@%p1 bra 	$L__BB1_2;
	ld.shared.u32 	%r27, [%r2+-4];
$L__BB1_2:
	bar.sync 	0;
	ld.shared.u32 	%r16, [%r2];
	add.s32 	%r17, %r16, %r27;
	st.shared.u32 	[%r2], %r17;
	bar.sync 	0;
	setp.lt.u32 	%p2, %r1, 2;
	mov.b32 	%r28, 0;
	@%p2 bra 	$L__BB1_4;
	ld.shared.u32 	%r28, [%r2+-8];
$L__BB1_4:
	bar.sync 	0;
	ld.shared.u32 	%r19, [%r2];
	add.s32 	%r20, %r19, %r28;
	st.shared.u32 	[%r2], %r20;
	bar.sync 	0;
	setp.lt.u32 	%p3, %r1, 4;
	mov.b32 	%r29, 0;
	@%p3 bra 	$L__BB1_6;
	ld.shared.u32 	%r29, [%r2+-16];
$L__BB1_6:
	bar.sync 	0;
	ld.shared.u32 	%r22, [%r2];
	add.s32 	%r23, %r22, %r29;
	st.shared.u32 	[%r2], %r23;
	bar.sync 	0;
	setp.lt.u32 	%p4, %r1, 8;
	mov.b32 	%r30, 0;
	@%p4 bra 	$L__BB1_8;
	ld.shared.u32 	%r30, [%r2+-32];
$L__BB1_8:
	bar.sync 	0;
	ld.shared.u32 	%r24, [%r2];
	add.s32 	%r25, %r24, %r30;
	st.shared.u32 	[%r2], %r25;
	bar.sync 	0;
	ld.shared.u32 	%r26, [%r2];
	st.global.u32 	[%rd1], %r26;
	ret;

}
	// .globl	_Z13reorderKernelPKiPiS1_ii
.visible .entry _Z13reorderKernelPKiPiS1_ii(
	.param .u64 .ptr .align 1 _Z13reorderKernelPKiPiS1_ii_param_0,
	.param .u64 .ptr .align 1 _Z13reorderKernelPKiPiS1_ii_param_1,
	.param .u64 .ptr .align 1 _Z13reorderKernelPKiPiS1_ii_param_2,
	.param .u32 _Z13reorderKernelPKiPiS1_ii_param_3,
	.param .u32 _Z13reorderKernelPKiPiS1_ii_param_4
)
{
	.reg .pred 	%p<2>;
	.reg .b32 	%r<18>;
	.reg .b64 	%rd<13>;

	ld.param.u64 	%rd1, [_Z13reorderKernelPKiPiS1_ii_param_0];
	ld.param.u64 	%rd2, [_Z13reorderKernelPKiPiS1_ii_param_1];
	ld.param.u64 	%rd3, [_Z13reorderKernelPKiPiS1_ii_param_2];
	ld.param.u32 	%r3, [_Z13reorderKernelPKiPiS1_ii_param_3];
	ld.param.u32 	%r2, [_Z13reorderKernelPKiPiS1_ii_param_4];
	mov.u32 	%r4, %ctaid.x;
	mov.u32 	%r5, %ntid.x;
	mov.u32 	%r6, %tid.x;
	mad.lo.s32 	%r7, %r4, %r5, %r6;
	not.b32 	%r8, %r7;
	add.s32 	%r1, %r3, %r8;
	setp.lt.s32 	%p1, %r1, 0;
	@%p1 bra 	$L__BB2_2;
	cvta.to.global.u64 	%rd4, %rd1;
	cvta.to.global.u64 	%rd5, %rd3;
	cvta.to.global.u64 	%rd6, %rd2;
	mul.wide.u32 	%rd7, %r1, 4;
	add.s64 	%rd8, %rd4, %rd7;
	ld.global.u32 	%r9, [%rd8];
	div.s32 	%r10, %r9, %r2;
	mul.hi.s32 	%r11, %r10, 1717986919;
	shr.u32 	%r12, %r11, 31;
	shr.s32 	%r13, %r11, 2;
	add.s32 	%r14, %r13, %r12;
	mul.lo.s32 	%r15, %r14, 10;
	sub.s32 	%r16, %r10, %r15;
	mul.wide.s32 	%rd9, %r16, 4;
	add.s64 	%rd10, %rd5, %rd9;
	atom.global.add.u32 	%r17, [%rd10], -1;
	mul.wide.s32 	%rd11, %r17, 4;
	add.s64 	%rd12, %rd6, %rd11;
	st.global.u32 	[%rd12+-4], %r9;
$L__BB2_2:
	ret;

}


// ===== COMPILED SASS (sm_100) =====

	.target	sm_100

	.elftype	@"ET_EXEC"


//--------------------- .note.nv.tkinfo           --------------------------
	.section	.note.nv.tkinfo,"",@"SHT_NOTE"
	.sectionflags	@"SHF_NOTE_NV_TKINFO"
	.tkinfo
        /*0018*/ 	.word	0x00000002
        /*0030*/ 	.string	""
        /*0030*/ 	.string	"ptxas"
        /*0030*/ 	.string	"Cuda compilation tools, release 13.0, V13.0.88"
        /*0030*/ 	.string	"Build cuda_13.0.r13.0/compiler.36424714_0"
        /*0030*/ 	.string	"-arch sm_100 -m 64 "



//--------------------- .note.nv.cuinfo           --------------------------
	.section	.note.nv.cuinfo,"",@"SHT_NOTE"
	.sectionflags	@"SHF_NOTE_NV_CUINFO"
        /*0018*/ 	.short	0x0002
        /*001a*/ 	.short	0x0064
        /*001c*/ 	.short	0x0082
	.zero		2


//--------------------- .nv.info                  --------------------------
	.section	.nv.info,"",@"SHT_CUDA_INFO"
	.align	4


	//----- nvinfo : EIATTR_REGCOUNT
	.align		4
        /*0000*/ 	.byte	0x04, 0x2f
        /*0002*/ 	.short	(.L_1 - .L_0)
	.align		4
.L_0:
        /*0004*/ 	.word	index@(_Z17countDigitsKernelPKiPiii)
        /*0008*/ 	.word	0x0000000e


	//----- nvinfo : EIATTR_FRAME_SIZE
	.align		4
.L_1:
        /*000c*/ 	.byte	0x04, 0x11
        /*000e*/ 	.short	(.L_3 - .L_2)
	.align		4
.L_2:
        /*0010*/ 	.word	index@(_Z17countDigitsKernelPKiPiii)
        /*0014*/ 	.word	0x00000000


	//----- nvinfo : EIATTR_REGCOUNT
	.align		4
.L_3:
        /*0018*/ 	.byte	0x04, 0x2f
        /*001a*/ 	.short	(.L_5 - .L_4)
	.align		4
.L_4:
        /*001c*/ 	.word	index@(_Z15prefixSumKernelPi)
        /*0020*/ 	.word	0x0000000c


	//----- nvinfo : EIATTR_FRAME_SIZE
	.align		4
.L_5:
        /*0024*/ 	.byte	0x04, 0x11
        /*0026*/ 	.short	(.L_7 - .L_6)
	.align		4
.L_6:
        /*0028*/ 	.word	index@(_Z15prefixSumKernelPi)
        /*002c*/ 	.word	0x00000000


	//----- nvinfo : EIATTR_REGCOUNT
	.align		4
.L_7:
        /*0030*/ 	.byte	0x04, 0x2f
        /*0032*/ 	.short	(.L_9 - .L_8)
	.align		4
.L_8:
        /*0034*/ 	.word	index@(_Z13reorderKernelPKiPiS1_ii)
        /*0038*/ 	.word	0x0000000e


	//----- nvinfo : EIATTR_FRAME_SIZE
	.align		4
.L_9:
        /*003c*/ 	.byte	0x04, 0x11
        /*003e*/ 	.short	(.L_11 - .L_10)
	.align		4
.L_10:
        /*0040*/ 	.word	index@(_Z13reorderKernelPKiPiS1_ii)
        /*0044*/ 	.word	0x00000000


	//----- nvinfo : EIATTR_MIN_STACK_SIZE
	.align		4
.L_11:
        /*0048*/ 	.byte	0x04, 0x12
        /*004a*/ 	.short	(.L_13 - .L_12)
	.align		4
.L_12:
        /*004c*/ 	.word	index@(_Z13reorderKernelPKiPiS1_ii)
        /*0050*/ 	.word	0x00000000


	//----- nvinfo : EIATTR_MIN_STACK_SIZE
	.align		4
.L_13:
        /*0054*/ 	.byte	0x04, 0x12
        /*0056*/ 	.short	(.L_15 - .L_14)
	.align		4
.L_14:
        /*0058*/ 	.word	index@(_Z15prefixSumKernelPi)
        /*005c*/ 	.word	0x00000000


	//----- nvinfo : EIATTR_MIN_STACK_SIZE
	.align		4
.L_15:
        /*0060*/ 	.byte	0x04, 0x12
        /*0062*/ 	.short	(.L_17 - .L_16)
	.align		4
.L_16:
        /*0064*/ 	.word	index@(_Z17countDigitsKernelPKiPiii)
        /*0068*/ 	.word	0x00000000
.L_17:


//--------------------- .nv.compat                --------------------------
	.section	.nv.compat,"",@"SHT_CUDA_COMPAT_INFO"
	.align	4
        /*0000*/ 	.byte	0x02, 0x09, 0x00, 0x00, 0x02, 0x02, 0x01, 0x00, 0x02, 0x05, 0x05, 0x00, 0x03, 0x07, 0x01, 0x01
        /*0010*/ 	.byte	0x02, 0x03, 0x00, 0x00, 0x02, 0x06, 0x01, 0x00, 0x04, 0x0b, 0x08, 0x00, 0x09, 0x00, 0x00, 0x00
        /*0020*/ 	.byte	0x00, 0x00, 0x00, 0x00


//--------------------- .nv.info._Z13reorderKernelPKiPiS1_ii --------------------------
	.section	.nv.info._Z13reorderKernelPKiPiS1_ii,"",@"SHT_CUDA_INFO"
	.sectionflags	@""
	.align	4


	//----- nvinfo : EIATTR_CUDA_API_VERSION
	.align		4
        /*0000*/ 	.byte	0x04, 0x37
        /*0002*/ 	.short	(.L_19 - .L_18)
.L_18:
        /*0004*/ 	.word	0x00000082


	//----- nvinfo : EIATTR_KPARAM_INFO
	.align		4
.L_19:
        /*0008*/ 	.byte	0x04, 0x17
        /*000a*/ 	.short	(.L_21 - .L_20)
.L_20:
        /*000c*/ 	.word	0x00000000
        /*0010*/ 	.short	0x0004
        /*0012*/ 	.short	0x001c
        /*0014*/ 	.byte	0x00, 0xf0, 0x11, 0x00


	//----- nvinfo : EIATTR_KPARAM_INFO
	.align		4
.L_21:
        /*0018*/ 	.byte	0x04, 0x17
        /*001a*/ 	.short	(.L_23 - .L_22)
.L_22:
        /*001c*/ 	.word	0x00000000
        /*0020*/ 	.short	0x0003
        /*0022*/ 	.short	0x0018
        /*0024*/ 	.byte	0x00, 0xf0, 0x11, 0x00


	//----- nvinfo : EIATTR_KPARAM_INFO
	.align		4
.L_23:
        /*0028*/ 	.byte	0x04, 0x17
        /*002a*/ 	.short	(.L_25 - .L_24)
.L_24:
        /*002c*/ 	.word	0x00000000
        /*0030*/ 	.short	0x0002
        /*0032*/ 	.short	0x0010
        /*0034*/ 	.byte	0x00, 0xf5, 0x21, 0x00


	//----- nvinfo : EIATTR_KPARAM_INFO
	.align		4
.L_25:
        /*0038*/ 	.byte	0x04, 0x17
        /*003a*/ 	.short	(.L_27 - .L_26)
.L_26:
        /*003c*/ 	.word	0x00000000
        /*0040*/ 	.short	0x0001
        /*0042*/ 	.short	0x0008
        /*0044*/ 	.byte	0x00, 0xf5, 0x21, 0x00


	//----- nvinfo : EIATTR_KPARAM_INFO
	.align		4
.L_27:
        /*0048*/ 	.byte	0x04, 0x17
        /*004a*/ 	.short	(.L_29 - .L_28)
.L_28:
        /*004c*/ 	.word	0x00000000
        /*0050*/ 	.short	0x0000
        /*0052*/ 	.short	0x0000
        /*0054*/ 	.byte	0x00, 0xf5, 0x21, 0x00


	//----- nvinfo : EIATTR_SPARSE_MMA_MASK
	.align		4
.L_29:
        /*0058*/ 	.byte	0x03, 0x50
        /*005a*/ 	.short	0x0000


	//----- nvinfo : EIATTR_MAXREG_COUNT
	.align		4
        /*005c*/ 	.byte	0x03, 0x1b
        /*005e*/ 	.short	0x00ff


	//----- nvinfo : EIATTR_MERCURY_ISA_VERSION
	.align		4
        /*0060*/ 	.byte	0x03, 0x5f
        /*0062*/ 	.short	0x0101


	//----- nvinfo : EIATTR_VRC_CTA_INIT_COUNT
	.align		4
        /*0064*/ 	.byte	0x02, 0x4a
	.zero		1
	.zero		1


	//----- nvinfo : EIATTR_EXIT_INSTR_OFFSETS
	.align		4
        /*0068*/ 	.byte	0x04, 0x1c
        /*006a*/ 	.short	(.L_31 - .L_30)


	//   ....[0]....
.L_30:
        /*006c*/ 	.word	0x00000090


	//   ....[1]....
        /*0070*/ 	.word	0x00000310


	//----- nvinfo : EIATTR_CBANK_PARAM_SIZE
	.align		4
.L_31:
        /*0074*/ 	.byte	0x03, 0x19
        /*0076*/ 	.short	0x0020


	//----- nvinfo : EIATTR_PARAM_CBANK
	.align		4
        /*0078*/ 	.byte	0x04, 0x0a
        /*007a*/ 	.short	(.L_33 - .L_32)
	.align		4
.L_32:
        /*007c*/ 	.word	index@(.nv.constant0._Z13reorderKernelPKiPiS1_ii)
        /*0080*/ 	.short	0x0380
        /*0082*/ 	.short	0x0020


	//----- nvinfo : EIATTR_SW_WAR
	.align		4
.L_33:
        /*0084*/ 	.byte	0x04, 0x36
        /*0086*/ 	.short	(.L_35 - .L_34)
.L_34:
        /*0088*/ 	.word	0x00000008
.L_35:


//--------------------- .nv.info._Z15prefixSumKernelPi --------------------------
	.section	.nv.info._Z15prefixSumKernelPi,"",@"SHT_CUDA_INFO"
	.sectionflags	@""
	.align	4


	//----- nvinfo : EIATTR_CUDA_API_VERSION
	.align		4
        /*0000*/ 	.byte	0x04, 0x37
        /*0002*/ 	.short	(.L_37 - .L_36)
.L_36:
        /*0004*/ 	.word	0x00000082


	//----- nvinfo : EIATTR_KPARAM_INFO
	.align		4
.L_37:
        /*0008*/ 	.byte	0x04, 0x17
        /*000a*/ 	.short	(.L_39 - .L_38)
.L_38:
        /*000c*/ 	.word	0x00000000
        /*0010*/ 	.short	0x0000
        /*0012*/ 	.short	0x0000
        /*0014*/ 	.byte	0x00, 0xf5, 0x21, 0x00


	//----- nvinfo : EIATTR_SPARSE_MMA_MASK
	.align		4
.L_39:
        /*0018*/ 	.byte	0x03, 0x50
        /*001a*/ 	.short	0x0000


	//----- nvinfo : EIATTR_MAXREG_COUNT
	.align		4
        /*001c*/ 	.byte	0x03, 0x1b
        /*001e*/ 	.short	0x00ff


	//----- nvinfo : EIATTR_NUM_BARRIERS
	.align		4
        /*0020*/ 	.byte	0x02, 0x4c
        /*0022*/ 	.byte	0x01
	.zero		1


	//----- nvinfo : EIATTR_MERCURY_ISA_VERSION
	.align		4
        /*0024*/ 	.byte	0x03, 0x5f
        /*0026*/ 	.short	0x0101


	//----- nvinfo : EIATTR_VRC_CTA_INIT_COUNT
	.align		4
        /*0028*/ 	.byte	0x02, 0x4a
	.zero		1
	.zero		1


	//----- nvinfo : EIATTR_EXIT_INSTR_OFFSETS
	.align		4
        /*002c*/ 	.byte	0x04, 0x1c
        /*002e*/ 	.short	(.L_41 - .L_40)


	//   ....[0]....
.L_40:
        /*0030*/ 	.word	0x000002e0


	//----- nvinfo : EIATTR_CBANK_PARAM_SIZE
	.align		4
.L_41:
        /*0034*/ 	.byte	0x03, 0x19
        /*0036*/ 	.short	0x0008


	//----- nvinfo : EIATTR_PARAM_CBANK
	.align		4
        /*0038*/ 	.byte	0x04, 0x0a
        /*003a*/ 	.short	(.L_43 - .L_42)
	.align		4
.L_42:
        /*003c*/ 	.word	index@(.nv.constant0._Z15prefixSumKernelPi)
        /*0040*/ 	.short	0x0380
        /*0042*/ 	.short	0x0008


	//----- nvinfo : EIATTR_SW_WAR
	.align		4
.L_43:
        /*0044*/ 	.byte	0x04, 0x36
        /*0046*/ 	.short	(.L_45 - .L_44)
.L_44:
        /*0048*/ 	.word	0x00000008
.L_45:


//--------------------- .nv.info._Z17countDigitsKernelPKiPiii --------------------------
	.section	.nv.info._Z17countDigitsKernelPKiPiii,"",@"SHT_CUDA_INFO"
	.sectionflags	@""
	.align	4


	//----- nvinfo : EIATTR_CUDA_API_VERSION
	.align		4
        /*0000*/ 	.byte	0x04, 0x37
        /*0002*/ 	.short	(.L_47 - .L_46)
.L_46:
        /*0004*/ 	.word	0x00000082


	//----- nvinfo : EIATTR_KPARAM_INFO
	.align		4
.L_47:
        /*0008*/ 	.byte	0x04, 0x17
        /*000a*/ 	.short	(.L_49 - .L_48)
.L_48:
        /*000c*/ 	.word	0x00000000
        /*0010*/ 	.short	0x0003
        /*0012*/ 	.short	0x0014
        /*0014*/ 	.byte	0x00, 0xf0, 0x11, 0x00


	//----- nvinfo : EIATTR_KPARAM_INFO
	.align		4
.L_49:
        /*0018*/ 	.byte	0x04, 0x17
        /*001a*/ 	.short	(.L_51 - .L_50)
.L_50:
        /*001c*/ 	.word	0x00000000
        /*0020*/ 	.short	0x0002
        /*0022*/ 	.short	0x0010
        /*0024*/ 	.byte	0x00, 0xf0, 0x11, 0x00


	//----- nvinfo : EIATTR_KPARAM_INFO
	.align		4
.L_51:
        /*0028*/ 	.byte	0x04, 0x17
        /*002a*/ 	.short	(.L_53 - .L_52)
.L_52:
        /*002c*/ 	.word	0x00000000
        /*0030*/ 	.short	0x0001
        /*0032*/ 	.short	0x0008
        /*0034*/ 	.byte	0x00, 0xf5, 0x21, 0x00


	//----- nvinfo : EIATTR_KPARAM_INFO
	.align		4
.L_53:
        /*0038*/ 	.byte	0x04, 0x17
        /*003a*/ 	.short	(.L_55 - .L_54)
.L_54:
        /*003c*/ 	.word	0x00000000
        /*0040*/ 	.short	0x0000
        /*0042*/ 	.short	0x0000
        /*0044*/ 	.byte	0x00, 0xf5, 0x21, 0x00


	//----- nvinfo : EIATTR_SPARSE_MMA_MASK
	.align		4
.L_55:
        /*0048*/ 	.byte	0x03, 0x50
        /*004a*/ 	.short	0x0000


	//----- nvinfo : EIATTR_MAXREG_COUNT
	.align		4
        /*004c*/ 	.byte	0x03, 0x1b
        /*004e*/ 	.short	0x00ff


	//----- nvinfo : EIATTR_MERCURY_ISA_VERSION
	.align		4
        /*0050*/ 	.byte	0x03, 0x5f
        /*0052*/ 	.short	0x0101


	//----- nvinfo : EIATTR_VRC_CTA_INIT_COUNT
	.align		4
        /*0054*/ 	.byte	0x02, 0x4a
	.zero		1
	.zero		1


	//----- nvinfo : EIATTR_EXIT_INSTR_OFFSETS
	.align		4
        /*0058*/ 	.byte	0x04, 0x1c
        /*005a*/ 	.short	(.L_57 - .L_56)


	//   ....[0]....
.L_56:
        /*005c*/ 	.word	0x00000070


	//   ....[1]....
        /*0060*/ 	.word	0x000002c0


	//----- nvinfo : EIATTR_CBANK_PARAM_SIZE
	.align		4
.L_57:
        /*0064*/ 	.byte	0x03, 0x19
        /*0066*/ 	.short	0x0018


	//----- nvinfo : EIATTR_PARAM_CBANK
	.align		4
        /*0068*/ 	.byte	0x04, 0x0a
        /*006a*/ 	.short	(.L_59 - .L_58)
	.align		4
.L_58:
        /*006c*/ 	.word	index@(.nv.constant0._Z17countDigitsKernelPKiPiii)
        /*0070*/ 	.short	0x0380
        /*0072*/ 	.short	0x0018


	//----- nvinfo : EIATTR_SW_WAR
	.align		4
.L_59:
        /*0074*/ 	.byte	0x04, 0x36
        /*0076*/ 	.short	(.L_61 - .L_60)
.L_60:
        /*0078*/ 	.word	0x00000008
.L_61:


//--------------------- .nv.callgraph             --------------------------
	.section	.nv.callgraph,"",@"SHT_CUDA_CALLGRAPH"
	.align	4
	.sectionentsize	8
	.align		4
        /*0000*/ 	.word	0x00000000
	.align		4
        /*0004*/ 	.word	0xffffffff
	.align		4
        /*0008*/ 	.word	0x00000000
	.align		4
        /*000c*/ 	.word	0xfffffffe
	.align		4
        /*0010*/ 	.word	0x00000000
	.align		4
        /*0014*/ 	.word	0xfffffffd
	.align		4
        /*0018*/ 	.word	0x00000000
	.align		4
        /*001c*/ 	.word	0xfffffffc


//--------------------- .text._Z13reorderKernelPKiPiS1_ii --------------------------
	.section	.text._Z13reorderKernelPKiPiS1_ii,"ax",@progbits
	.align	128
        .global         _Z13reorderKernelPKiPiS1_ii
        .type           _Z13reorderKernelPKiPiS1_ii,@function
        .size           _Z13reorderKernelPKiPiS1_ii,(.L_x_3 - _Z13reorderKernelPKiPiS1_ii)
        .other          _Z13reorderKernelPKiPiS1_ii,@"STO_CUDA_ENTRY STV_DEFAULT"
_Z13reorderKernelPKiPiS1_ii:
.text._Z13reorderKernelPKiPiS1_ii:
[----:B------:R-:W-:Y:S01]  /*0000*/  LDC R1, c[0x0][0x37c] ;  /* 0x0000df00ff017b82 */ /* 0x000fe20000000800 */
[----:B------:R-:W0:Y:S07]  /*0010*/  S2R R3, SR_TID.X ;  /* 0x0000000000037919 */ /* 0x000e2e0000002100 */
[----:B------:R-:W0:Y:S01]  /*0020*/  S2UR UR4, SR_CTAID.X ;  /* 0x00000000000479c3 */ /* 0x000e220000002500 */
[----:B------:R-:W1:Y:S07]  /*0030*/  LDCU UR5, c[0x0][0x398] ;  /* 0x00007300ff0577ac */ /* 0x000e6e0008000800 */
[----:B------:R-:W0:Y:S02]  /*0040*/  LDC R0, c[0x0][0x360] ;  /* 0x0000d800ff007b82 */ /* 0x000e240000000800 */
[----:B0-----:R-:W-:-:S05]  /*0050*/  IMAD R0, R0, UR4, R3 ;  /* 0x0000000400007c24 */ /* 0x001fca000f8e0203 */
[----:B------:R-:W-:-:S05]  /*0060*/  LOP3.LUT R0, RZ, R0, RZ, 0x33, !PT ;  /* 0x00000000ff007212 */ /* 0x000fca00078e33ff */
[----:B-1----:R-:W-:-:S05]  /*0070*/  VIADD R5, R0, UR5 ;  /* 0x0000000500057c36 */ /* 0x002fca0008000000 */
[----:B------:R-:W-:-:S13]  /*0080*/  ISETP.GE.AND P0, PT, R5, RZ, PT ;  /* 0x000000ff0500720c */ /* 0x000fda0003f06270 */
[----:B------:R-:W-:Y:S05]  /*0090*/  @!P0 EXIT ;  /* 0x000000000000894d */ /* 0x000fea0003800000 */
[----:B------:R-:W0:Y:S01]  /*00a0*/  LDC.64 R2, c[0x0][0x380] ;  /* 0x0000e000ff027b82 */ /* 0x000e220000000a00 */
[----:B------:R-:W1:Y:S07]  /*00b0*/  LDCU.64 UR4, c[0x0][0x358] ;  /* 0x00006b00ff0477ac */ /* 0x000e6e0008000a00 */
[----:B------:R-:W2:Y:S01]  /*00c0*/  LDC R9, c[0x0][0x39c] ;  /* 0x0000e700ff097b82 */ /* 0x000ea20000000800 */
[----:B0-----:R-:W-:-:S05]  /*00d0*/  IMAD.WIDE.U32 R2, R5, 0x4, R2 ;  /* 0x0000000405027825 */ /* 0x001fca00078e0002 */
[----:B-1----:R-:W3:Y:S01]  /*00e0*/  LDG.E R0, desc[UR4][R2.64] ;  /* 0x0000000402007981 */ /* 0x002ee2000c1e1900 */
[----:B--2---:R-:W-:-:S04]  /*00f0*/  IABS R7, R9 ;  /* 0x0000000900077213 */ /* 0x004fc80000000000 */
[----:B------:R-:W0:Y:S08]  /*0100*/  I2F.RP R6, R7 ;  /* 0x0000000700067306 */ /* 0x000e300000209400 */
[----:B0-----:R-:W0:Y:S02]  /*0110*/  MUFU.RCP R6, R6 ;  /* 0x0000000600067308 */ /* 0x001e240000001000 */
[----:B0-----:R-:W-:-:S06]  /*0120*/  VIADD R4, R6, 0xffffffe ;  /* 0x0ffffffe06047836 */ /* 0x001fcc0000000000 */
[----:B------:R0:W1:Y:S02]  /*0130*/  F2I.FTZ.U32.TRUNC.NTZ R5, R4 ;  /* 0x0000000400057305 */ /* 0x000064000021f000 */
[----:B0-----:R-:W-:Y:S01]  /*0140*/  IMAD.MOV.U32 R4, RZ, RZ, RZ ;  /* 0x000000ffff047224 */ /* 0x001fe200078e00ff */
[----:B-1----:R-:W-:-:S05]  /*0150*/  IADD3 R8, PT, PT, RZ, -R5, RZ ;  /* 0x80000005ff087210 */ /* 0x002fca0007ffe0ff */
[----:B------:R-:W-:-:S04]  /*0160*/  IMAD R11, R8, R7, RZ ;  /* 0x00000007080b7224 */ /* 0x000fc800078e02ff */
[----:B------:R-:W-:Y:S01]  /*0170*/  IMAD.HI.U32 R5, R5, R11, R4 ;  /* 0x0000000b05057227 */ /* 0x000fe200078e0004 */
[----:B---3--:R-:W-:-:S05]  /*0180*/  IABS R2, R0 ;  /* 0x0000000000027213 */ /* 0x008fca0000000000 */
[----:B------:R-:W-:-:S05]  /*0190*/  IMAD.HI.U32 R5, R5, R2, RZ ;  /* 0x0000000205057227 */ /* 0x000fca00078e00ff */
[----:B------:R-:W-:-:S05]  /*01a0*/  IADD3 R3, PT, PT, -R5, RZ, RZ ;  /* 0x000000ff05037210 */ /* 0x000fca0007ffe1ff */
[----:B------:R-:W-:-:S05]  /*01b0*/  IMAD R2, R7, R3, R2 ;  /* 0x0000000307027224 */ /* 0x000fca00078e0202 */
[----:B------:R-:W-:-:S13]  /*01c0*/  ISETP.GT.U32.AND P2, PT, R7, R2, PT ;  /* 0x000000020700720c */ /* 0x000fda0003f44070 */
[----:B------:R-:W-:Y:S01]  /*01d0*/  @!P2 IMAD.IADD R2, R2, 0x1, -R7 ;  /* 0x000000010202a824 */ /* 0x000fe200078e0a07 */
[----:B------:R-:W-:Y:S02]  /*01e0*/  @!P2 IADD3 R5, PT, PT, R5, 0x1, RZ ;  /* 0x000000010505a810 */ /* 0x000fe40007ffe0ff */
[----:B------:R-:W-:Y:S02]  /*01f0*/  ISETP.NE.AND P2, PT, R9, RZ, PT ;  /* 0x000000ff0900720c */ /* 0x000fe40003f45270 */
[----:B------:R-:W-:Y:S02]  /*0200*/  ISETP.GE.U32.AND P0, PT, R2, R7, PT ;  /* 0x000000070200720c */ /* 0x000fe40003f06070 */
[----:B------:R-:W-:-:S04]  /*0210*/  LOP3.LUT R2, R0, R9, RZ, 0x3c, !PT ;  /* 0x0000000900027212 */ /* 0x000fc800078e3cff */
[----:B------:R-:W-:Y:S02]  /*0220*/  ISETP.GE.AND P1, PT, R2, RZ, PT ;  /* 0x000000ff0200720c */ /* 0x000fe40003f26270 */
[----:B------:R-:W0:Y:S05]  /*0230*/  LDC.64 R2, c[0x0][0x390] ;  /* 0x0000e400ff027b82 */ /* 0x000e2a0000000a00 */
[----:B------:R-:W-:-:S06]  /*0240*/  @P0 VIADD R5, R5, 0x1 ;  /* 0x0000000105050836 */ /* 0x000fcc0000000000 */
[----:B------:R-:W-:Y:S02]  /*0250*/  @!P1 IADD3 R5, PT, PT, -R5, RZ, RZ ;  /* 0x000000ff05059210 */ /* 0x000fe40007ffe1ff */
[----:B------:R-:W-:-:S05]  /*0260*/  @!P2 LOP3.LUT R5, RZ, R9, RZ, 0x33, !PT ;  /* 0x00000009ff05a212 */ /* 0x000fca00078e33ff */
[----:B------:R-:W-:-:S05]  /*0270*/  IMAD.HI R4, R5, 0x66666667, RZ ;  /* 0x6666666705047827 */ /* 0x000fca00078e02ff */
[----:B------:R-:W-:-:S04]  /*0280*/  SHF.R.U32.HI R7, RZ, 0x1f, R4 ;  /* 0x0000001fff077819 */ /* 0x000fc80000011604 */
[----:B------:R-:W-:Y:S01]  /*0290*/  LEA.HI.SX32 R4, R4, R7, 0x1e ;  /* 0x0000000704047211 */ /* 0x000fe200078ff2ff */
[----:B------:R-:W-:-:S04]  /*02a0*/  IMAD.MOV.U32 R7, RZ, RZ, -0x1 ;  /* 0xffffffffff077424 */ /* 0x000fc800078e00ff */
[----:B------:R-:W-:-:S04]  /*02b0*/  IMAD R5, R4, -0xa, R5 ;  /* 0xfffffff604057824 */ /* 0x000fc800078e0205 */
[----:B0-----:R-:W-:Y:S02]  /*02c0*/  IMAD.WIDE R2, R5, 0x4, R2 ;  /* 0x0000000405027825 */ /* 0x001fe400078e0202 */
[----:B------:R-:W0:Y:S04]  /*02d0*/  LDC.64 R4, c[0x0][0x388] ;  /* 0x0000e200ff047b82 */ /* 0x000e280000000a00 */
[----:B------:R-:W0:Y:S02]  /*02e0*/  ATOMG.E.ADD.STRONG.GPU PT, R3, desc[UR4][R2.64], R7 ;  /* 0x80000007020379a8 */ /* 0x000e2400081ef104 */
[----:B0-----:R-:W-:-:S05]  /*02f0*/  IMAD.WIDE R4, R3, 0x4, R4 ;  /* 0x0000000403047825 */ /* 0x001fca00078e0204 */
[----:B------:R-:W-:Y:S01]  /*0300*/  STG.E desc[UR4][R4.64+-0x4], R0 ;  /* 0xfffffc0004007986 */ /* 0x000fe2000c101904 */
[----:B------:R-:W-:Y:S05]  /*0310*/  EXIT ;  /* 0x000000000000794d */ /* 0x000fea0003800000 */
.L_x_0:
[----:B------:R-:W-:-:S00]  /*0320*/  BRA `(.L_x_0) ;  /* 0xfffffffc00fc7947 */ /* 0x000fc0000383ffff */
[----:B------:R-:W-:-:S00]  /*0330*/  NOP ;  /* 0x0000000000007918 */ /* 0x000fc00000000000 */
        /* <DEDUP_REMOVED lines=12> */
.L_x_3:


//--------------------- .text._Z15prefixSumKernelPi --------------------------
	.section	.text._Z15prefixSumKernelPi,"ax",@progbits
	.align	128
        .global         _Z15prefixSumKernelPi
        .type           _Z15prefixSumKernelPi,@function
        .size           _Z15prefixSumKernelPi,(.L_x_4 - _Z15prefixSumKernelPi)
        .other          _Z15prefixSumKernelPi,@"STO_CUDA_ENTRY STV_DEFAULT"
_Z15prefixSumKernelPi:
.text._Z15prefixSumKernelPi:
[----:B------:R-:W-:Y:S01]  /*0000*/  LDC R1, c[0x0][0x37c] ;  /* 0x0000df00ff017b82 */ /* 0x000fe20000000800 */
[----:B------:R-:W0:Y:S07]  /*0010*/  S2R R9, SR_TID.X ;  /* 0x0000000000097919 */ /* 0x000e2e0000002100 */
[----:B------:R-:W0:Y:S01]  /*0020*/  LDC.64 R2, c[0x0][0x380] ;  /* 0x0000e000ff027b82 */ /* 0x000e220000000a00 */
[----:B------:R-:W1:Y:S01]  /*0030*/  LDCU.64 UR6, c[0x0][0x358] ;  /* 0x00006b00ff0677ac */ /* 0x000e620008000a00 */
[----:B0-----:R-:W-:-:S05]  /*0040*/  IMAD.WIDE.U32 R2, R9, 0x4, R2 ;  /* 0x0000000409027825 */ /* 0x001fca00078e0002 */
[----:B-1----:R-:W2:Y:S01]  /*0050*/  LDG.E R0, desc[UR6][R2.64] ;  /* 0x0000000602007981 */ /* 0x002ea2000c1e1900 */
[----:B------:R-:W0:Y:S01]  /*0060*/  S2UR UR5, SR_CgaCtaId ;  /* 0x00000000000579c3 */ /* 0x000e220000008800 */
[----:B------:R-:W-:Y:S01]  /*0070*/  UMOV UR4, 0x400 ;  /* 0x0000040000047882 */ /* 0x000fe20000000000 */
[----:B------:R-:W-:Y:S01]  /*0080*/  ISETP.NE.AND P0, PT, R9, RZ, PT ;  /* 0x000000ff0900720c */ /* 0x000fe20003f05270 */
[----:B------:R-:W-:Y:S02]  /*0090*/  IMAD.MOV.U32 R4, RZ, RZ, RZ ;  /* 0x000000ffff047224 */ /* 0x000fe400078e00ff */
[----:B------:R-:W-:Y:S01]  /*00a0*/  HFMA2 R6, -RZ, RZ, 0, 0 ;  /* 0x00000000ff067431 */ /* 0x000fe200000001ff */
[----:B0-----:R-:W-:-:S06]  /*00b0*/  ULEA UR4, UR5, UR4, 0x18 ;  /* 0x0000000405047291 */ /* 0x001fcc000f8ec0ff */
[----:B------:R-:W-:-:S05]  /*00c0*/  LEA R5, R9, UR4, 0x2 ;  /* 0x0000000409057c11 */ /* 0x000fca000f8e10ff */
[----:B--2---:R0:W-:Y:S01]  /*00d0*/  STS [R5], R0 ;  /* 0x0000000005007388 */ /* 0x0041e20000000800 */
[----:B------:R-:W-:Y:S01]  /*00e0*/  BAR.SYNC.DEFER_BLOCKING 0x0 ;  /* 0x0000000000007b1d */ /* 0x000fe20000010000 */
[----:B0-----:R-:W-:-:S05]  /*00f0*/  IMAD.MOV.U32 R0, RZ, RZ, RZ ;  /* 0x000000ffff007224 */ /* 0x001fca00078e00ff */
[----:B------:R-:W-:Y:S02]  /*0100*/  @P0 LDS R4, [R5+-0x4] ;  /* 0xfffffc0005040984 */ /* 0x000fe40000000800 */
[----:B------:R-:W-:Y:S01]  /*0110*/  BAR.SYNC.DEFER_BLOCKING 0x0 ;  /* 0x0000000000007b1d */ /* 0x000fe20000010000 */
[----:B------:R-:W-:-:S05]  /*0120*/  ISETP.GE.U32.AND P0, PT, R9, 0x2, PT ;  /* 0x000000020900780c */ /* 0x000fca0003f06070 */
[----:B------:R-:W0:Y:S02]  /*0130*/  LDS R7, [R5] ;  /* 0x0000000005077984 */ /* 0x000e240000000800 */
[----:B0-----:R-:W-:-:S05]  /*0140*/  IMAD.IADD R4, R7, 0x1, R4 ;  /* 0x0000000107047824 */ /* 0x001fca00078e0204 */
[----:B------:R0:W-:Y:S01]  /*0150*/  STS [R5], R4 ;  /* 0x0000000405007388 */ /* 0x0001e20000000800 */
[----:B------:R-:W-:Y:S01]  /*0160*/  BAR.SYNC.DEFER_BLOCKING 0x0 ;  /* 0x0000000000007b1d */ /* 0x000fe20000010000 */
[----:B0-----:R-:W-:-:S05]  /*0170*/  IMAD.MOV.U32 R4, RZ, RZ, RZ ;  /* 0x000000ffff047224 */ /* 0x001fca00078e00ff */
[----:B------:R-:W-:Y:S02]  /*0180*/  @P0 LDS R6, [R5+-0x8] ;  /* 0xfffff80005060984 */ /* 0x000fe40000000800 */
[----:B------:R-:W-:Y:S01]  /*0190*/  BAR.SYNC.DEFER_BLOCKING 0x0 ;  /* 0x0000000000007b1d */ /* 0x000fe20000010000 */
[----:B------:R-:W-:-:S05]  /*01a0*/  ISETP.GE.U32.AND P0, PT, R9, 0x4, PT ;  /* 0x000000040900780c */ /* 0x000fca0003f06070 */
[----:B------:R-:W0:Y:S02]  /*01b0*/  LDS R7, [R5] ;  /* 0x0000000005077984 */ /* 0x000e240000000800 */
[----:B0-----:R-:W-:-:S05]  /*01c0*/  IMAD.IADD R6, R7, 0x1, R6 ;  /* 0x0000000107067824 */ /* 0x001fca00078e0206 */
[----:B------:R-:W-:Y:S01]  /*01d0*/  STS [R5], R6 ;  /* 0x0000000605007388 */ /* 0x000fe20000000800 */
[----:B------:R-:W-:Y:S06]  /*01e0*/  BAR.SYNC.DEFER_BLOCKING 0x0 ;  /* 0x0000000000007b1d */ /* 0x000fec0000010000 */
[----:B------:R-:W-:Y:S02]  /*01f0*/  @P0 LDS R0, [R5+-0x10] ;  /* 0xfffff00005000984 */ /* 0x000fe40000000800 */
[----:B------:R-:W-:Y:S01]  /*0200*/  BAR.SYNC.DEFER_BLOCKING 0x0 ;  /* 0x0000000000007b1d */ /* 0x000fe20000010000 */
[----:B------:R-:W-:-:S05]  /*0210*/  ISETP.GE.U32.AND P0, PT, R9, 0x8, PT ;  /* 0x000000080900780c */ /* 0x000fca0003f06070 */
[----:B------:R-:W0:Y:S02]  /*0220*/  LDS R7, [R5] ;  /* 0x0000000005077984 */ /* 0x000e240000000800 */
[----:B0-----:R-:W-:-:S05]  /*0230*/  IADD3 R0, PT, PT, R7, R0, RZ ;  /* 0x0000000007007210 */ /* 0x001fca0007ffe0ff */
[----:B------:R-:W-:Y:S01]  /*0240*/  STS [R5], R0 ;  /* 0x0000000005007388 */ /* 0x000fe20000000800 */
[----:B------:R-:W-:Y:S06]  /*0250*/  BAR.SYNC.DEFER_BLOCKING 0x0 ;  /* 0x0000000000007b1d */ /* 0x000fec0000010000 */
[----:B------:R-:W-:Y:S02]  /*0260*/  @P0 LDS R4, [R5+-0x20] ;  /* 0xffffe00005040984 */ /* 0x000fe40000000800 */
[----:B------:R-:W-:Y:S06]  /*0270*/  BAR.SYNC.DEFER_BLOCKING 0x0 ;  /* 0x0000000000007b1d */ /* 0x000fec0000010000 */
[----:B------:R-:W0:Y:S02]  /*0280*/  LDS R7, [R5] ;  /* 0x0000000005077984 */ /* 0x000e240000000800 */
[----:B0-----:R-:W-:-:S05]  /*0290*/  IADD3 R4, PT, PT, R7, R4, RZ ;  /* 0x0000000407047210 */ /* 0x001fca0007ffe0ff */
[----:B------:R-:W-:Y:S01]  /*02a0*/  STS [R5], R4 ;  /* 0x0000000405007388 */ /* 0x000fe20000000800 */
[----:B------:R-:W-:Y:S06]  /*02b0*/  BAR.SYNC.DEFER_BLOCKING 0x0 ;  /* 0x0000000000007b1d */ /* 0x000fec0000010000 */
[----:B------:R-:W0:Y:S04]  /*02c0*/  LDS R7, [R5] ;  /* 0x0000000005077984 */ /* 0x000e280000000800 */
[----:B0-----:R-:W-:Y:S01]  /*02d0*/  STG.E desc[UR6][R2.64], R7 ;  /* 0x0000000702007986 */ /* 0x001fe2000c101906 */
[----:B------:R-:W-:Y:S05]  /*02e0*/  EXIT ;  /* 0x000000000000794d */ /* 0x000fea0003800000 */
.L_x_1:
        /* <DEDUP_REMOVED lines=9> */
.L_x_4:


//--------------------- .text._Z17countDigitsKernelPKiPiii --------------------------
	.section	.text._Z17countDigitsKernelPKiPiii,"ax",@progbits
	.align	128
        .global         _Z17countDigitsKernelPKiPiii
        .type           _Z17countDigitsKernelPKiPiii,@function
        .size           _Z17countDigitsKernelPKiPiii,(.L_x_5 - _Z17countDigitsKernelPKiPiii)
        .other          _Z17countDigitsKernelPKiPiii,@"STO_CUDA_ENTRY STV_DEFAULT"
_Z17countDigitsKernelPKiPiii:
.text._Z17countDigitsKernelPKiPiii:
[----:B------:R-:W-:Y:S01]  /*0000*/  LDC R1, c[0x0][0x37c] ;  /* 0x0000df00ff017b82 */ /* 0x000fe20000000800 */
[----:B------:R-:W0:Y:S07]  /*0010*/  S2R R0, SR_TID.X ;  /* 0x0000000000007919 */ /* 0x000e2e0000002100 */
[----:B------:R-:W0:Y:S01]  /*0020*/  S2UR UR4, SR_CTAID.X ;  /* 0x00000000000479c3 */ /* 0x000e220000002500 */
[----:B------:R-:W1:Y:S07]  /*0030*/  LDCU UR5, c[0x0][0x390] ;  /* 0x00007200ff0577ac */ /* 0x000e6e0008000800 */
[----:B------:R-:W0:Y:S02]  /*0040*/  LDC R5, c[0x0][0x360] ;  /* 0x0000d800ff057b82 */ /* 0x000e240000000800 */
[----:B0-----:R-:W-:-:S05]  /*0050*/  IMAD R5, R5, UR4, R0 ;  /* 0x0000000405057c24 */ /* 0x001fca000f8e0200 */
[----:B-1----:R-:W-:-:S13]  /*0060*/  ISETP.GE.AND P0, PT, R5, UR5, PT ;  /* 0x0000000505007c0c */ /* 0x002fda000bf06270 */
[----:B------:R-:W-:Y:S05]  /*0070*/  @P0 EXIT ;  /* 0x000000000000094d */ /* 0x000fea0003800000 */
[----:B------:R-:W0:Y:S01]  /*0080*/  LDC.64 R2, c[0x0][0x380] ;  /* 0x0000e000ff027b82 */ /* 0x000e220000000a00 */
[----:B------:R-:W1:Y:S07]  /*0090*/  LDCU.64 UR4, c[0x0][0x358] ;  /* 0x00006b00ff0477ac */ /* 0x000e6e0008000a00 */
[----:B------:R-:W2:Y:S01]  /*00a0*/  LDC R9, c[0x0][0x394] ;  /* 0x0000e500ff097b82 */ /* 0x000ea20000000800 */
[----:B0-----:R-:W-:-:S06]  /*00b0*/  IMAD.WIDE R2, R5, 0x4, R2 ;  /* 0x0000000405027825 */ /* 0x001fcc00078e0202 */
        /* <DEDUP_REMOVED lines=10> */
[----:B---3--:R-:W-:Y:S02]  /*0160*/  IABS R6, R2 ;  /* 0x0000000200067213 */ /* 0x008fe40000000000 */
[----:B------:R-:W-:-:S03]  /*0170*/  LOP3.LUT R2, R2, R9, RZ, 0x3c, !PT ;  /* 0x0000000902027212 */ /* 0x000fc600078e3cff */
[----:B------:R-:W-:Y:S01]  /*0180*/  IMAD.HI.U32 R5, R5, R6, RZ ;  /* 0x0000000605057227 */ /* 0x000fe200078e00ff */
[----:B------:R-:W-:Y:S02]  /*0190*/  ISETP.GE.AND P1, PT, R2, RZ, PT ;  /* 0x000000ff0200720c */ /* 0x000fe40003f26270 */
[----:B------:R-:W0:Y:S02]  /*01a0*/  LDC.64 R2, c[0x0][0x388] ;  /* 0x0000e200ff027b82 */ /* 0x000e240000000a00 */
[----:B------:R-:W-:-:S05]  /*01b0*/  IADD3 R0, PT, PT, -R5, RZ, RZ ;  /* 0x000000ff05007210 */ /* 0x000fca0007ffe1ff */
[----:B------:R-:W-:-:S05]  /*01c0*/  IMAD R0, R7, R0, R6 ;  /* 0x0000000007007224 */ /* 0x000fca00078e0206 */
[----:B------:R-:W-:-:S13]  /*01d0*/  ISETP.GT.U32.AND P2, PT, R7, R0, PT ;  /* 0x000000000700720c */ /* 0x000fda0003f44070 */
[----:B------:R-:W-:Y:S01]  /*01e0*/  @!P2 IMAD.IADD R0, R0, 0x1, -R7 ;  /* 0x000000010000a824 */ /* 0x000fe200078e0a07 */
[----:B------:R-:W-:Y:S02]  /*01f0*/  @!P2 IADD3 R5, PT, PT, R5, 0x1, RZ ;  /* 0x000000010505a810 */ /* 0x000fe40007ffe0ff */
[----:B------:R-:W-:Y:S02]  /*0200*/  ISETP.NE.AND P2, PT, R9, RZ, PT ;  /* 0x000000ff0900720c */ /* 0x000fe40003f45270 */
[----:B------:R-:W-:-:S13]  /*0210*/  ISETP.GE.U32.AND P0, PT, R0, R7, PT ;  /* 0x000000070000720c */ /* 0x000fda0003f06070 */
[----:B------:R-:W-:-:S05]  /*0220*/  @P0 VIADD R5, R5, 0x1 ;  /* 0x0000000105050836 */ /* 0x000fca0000000000 */
[----:B------:R-:W-:Y:S02]  /*0230*/  @!P1 IADD3 R5, PT, PT, -R5, RZ, RZ ;  /* 0x000000ff05059210 */ /* 0x000fe40007ffe1ff */
[----:B------:R-:W-:-:S05]  /*0240*/  @!P2 LOP3.LUT R5, RZ, R9, RZ, 0x33, !PT ;  /* 0x00000009ff05a212 */ /* 0x000fca00078e33ff */
[----:B------:R-:W-:-:S05]  /*0250*/  IMAD.HI R0, R5, 0x66666667, RZ ;  /* 0x6666666705007827 */ /* 0x000fca00078e02ff */
[----:B------:R-:W-:-:S04]  /*0260*/  SHF.R.U32.HI R7, RZ, 0x1f, R0 ;  /* 0x0000001fff077819 */ /* 0x000fc80000011600 */
[----:B------:R-:W-:Y:S01]  /*0270*/  LEA.HI.SX32 R0, R0, R7, 0x1e ;  /* 0x0000000700007211 */ /* 0x000fe200078ff2ff */
[----:B------:R-:W-:-:S04]  /*0280*/  IMAD.MOV.U32 R7, RZ, RZ, 0x1 ;  /* 0x00000001ff077424 */ /* 0x000fc800078e00ff */
[----:B------:R-:W-:-:S04]  /*0290*/  IMAD R5, R0, -0xa, R5 ;  /* 0xfffffff600057824 */ /* 0x000fc800078e0205 */
[----:B0-----:R-:W-:-:S05]  /*02a0*/  IMAD.WIDE R2, R5, 0x4, R2 ;  /* 0x0000000405027825 */ /* 0x001fca00078e0202 */
[----:B------:R-:W-:Y:S01]  /*02b0*/  REDG.E.ADD.STRONG.GPU desc[UR4][R2.64], R7 ;  /* 0x000000070200798e */ /* 0x000fe2000c12e104 */
[----:B------:R-:W-:Y:S05]  /*02c0*/  EXIT ;  /* 0x000000000000794d */ /* 0x000fea0003800000 */
.L_x_2:
        /* <DEDUP_REMOVED lines=11> */
.L_x_5:


//--------------------- .nv.shared.reserved.0     --------------------------
	.section	.nv.shared.reserved.0,"aw",@nobits
	.weak		__nv_reservedSMEM_offset_0_alias
	.size		__nv_reservedSMEM_offset_0_alias, 0, 64
	.other		__nv_reservedSMEM_offset_0_alias,@"STO_CUDA_RESERVED_SHARED STV_DEFAULT"
__nv_reservedSMEM_offset_0_alias:
	.zero		0
	.zero		64


//--------------------- .nv.shared._Z15prefixSumKernelPi --------------------------
	.section	.nv.shared._Z15prefixSumKernelPi,"aw",@nobits
	.sectionflags	@""
	.align	4
.nv.shared._Z15prefixSumKernelPi:
	.zero		1064


//--------------------- .nv.constant0._Z13reorderKernelPKiPiS1_ii --------------------------
	.section	.nv.constant0._Z13reorderKernelPKiPiS1_ii,"a",@progbits
	.sectionflags	@""
	.align	4
.nv.constant0._Z13reorderKernelPKiPiS1_ii:
	.zero		928


//--------------------- .nv.constant0._Z15prefixSumKernelPi --------------------------
	.section	.nv.constant0._Z15prefixSumKernelPi,"a",@progbits
	.sectionflags	@""
	.align	4
.nv.constant0._Z15prefixSumKernelPi:
	.zero		904


//--------------------- .nv.constant0._Z17countDigitsKernelPKiPiii --------------------------
	.section	.nv.constant0._Z17countDigitsKernelPKiPiii,"a",@progbits
	.sectionflags	@""
	.align	4
.nv.constant0._Z17countDigitsKernelPKiPiii:
	.zero		920


//--------------------- SYMBOLS --------------------------

	.type		.nv.reservedSmem.offset0,@object
	.size		.nv.reservedSmem.offset0,0x4
	.type		.nv.reservedSmem.cap,@object
	.size		.nv.reservedSmem.cap,0x4
